//
// Generated by NVIDIA NVVM Compiler
//
// Compiler Build ID: CL-36424714
// Cuda compilation tools, release 13.0, V13.0.88
// Based on NVVM 20.0.0
//

.version 9.0
.target sm_100
.address_size 64

	// .globl	_Z18bitonic_block_sortPiii
.extern .shared .align 16 .b8 s[];

.visible .entry _Z18bitonic_block_sortPiii(
	.param .u64 .ptr .align 1 _Z18bitonic_block_sortPiii_param_0,
	.param .u32 _Z18bitonic_block_sortPiii_param_1,
	.param .u32 _Z18bitonic_block_sortPiii_param_2
)
{
	.reg .pred 	%p<14>;
	.reg .b32 	%r<30>;
	.reg .b64 	%rd<5>;

	ld.param.u64 	%rd2, [_Z18bitonic_block_sortPiii_param_0];
	ld.param.u32 	%r14, [_Z18bitonic_block_sortPiii_param_1];
	ld.param.u32 	%r13, [_Z18bitonic_block_sortPiii_param_2];
	cvta.to.global.u64 	%rd3, %rd2;
	mov.u32 	%r1, %tid.x;
	setp.ge.s32 	%p1, %r1, %r13;
	add.s32 	%r15, %r14, %r1;
	mul.wide.s32 	%rd4, %r15, 4;
	add.s64 	%rd1, %rd3, %rd4;
	shl.b32 	%r16, %r1, 2;
	mov.u32 	%r17, s;
	add.s32 	%r2, %r17, %r16;
	@%p1 bra 	$L__BB0_2;
	ld.global.u32 	%r18, [%rd1];
	st.shared.u32 	[%r2], %r18;
$L__BB0_2:
	bar.sync 	0;
	setp.lt.s32 	%p2, %r13, 2;
	@%p2 bra 	$L__BB0_11;
	mov.b32 	%r28, 2;
$L__BB0_4:
	shr.s32 	%r29, %r28, 1;
	setp.lt.s32 	%p3, %r29, 1;
	@%p3 bra 	$L__BB0_10;
	and.b32  	%r5, %r28, %r1;
$L__BB0_6:
	mov.u32 	%r6, %r29;
	xor.b32  	%r7, %r6, %r1;
	setp.le.s32 	%p4, %r7, %r1;
	max.s32 	%r20, %r7, %r1;
	setp.ge.s32 	%p5, %r20, %r13;
	or.pred  	%p6, %p5, %p4;
	@%p6 bra 	$L__BB0_9;
	setp.eq.s32 	%p7, %r5, 0;
	ld.shared.u32 	%r8, [%r2];
	shl.b32 	%r21, %r7, 2;
	add.s32 	%r9, %r17, %r21;
	ld.shared.u32 	%r10, [%r9];
	setp.le.s32 	%p8, %r8, %r10;
	setp.ge.s32 	%p9, %r8, %r10;
	selp.u32 	%r23, -1, 0, %p9;
	selp.u32 	%r24, -1, 0, %p8;
	selp.b32 	%r25, %r24, %r23, %p7;
	and.b32  	%r26, %r25, 1;
	setp.eq.b32 	%p10, %r26, 1;
	@%p10 bra 	$L__BB0_9;
	st.shared.u32 	[%r2], %r10;
	st.shared.u32 	[%r9], %r8;
$L__BB0_9:
	bar.sync 	0;
	shr.u32 	%r29, %r6, 1;
	setp.gt.u32 	%p11, %r6, 1;
	@%p11 bra 	$L__BB0_6;
$L__BB0_10:
	shl.b32 	%r28, %r28, 1;
	setp.le.s32 	%p12, %r28, %r13;
	@%p12 bra 	$L__BB0_4;
$L__BB0_11:
	setp.ge.s32 	%p13, %r1, %r13;
	@%p13 bra 	$L__BB0_13;
	ld.shared.u32 	%r27, [%r2];
	st.global.u32 	[%rd1], %r27;
$L__BB0_13:
	ret;

}
	// .globl	_Z16partition_kernelPKiPiiiiS1_S1_
.visible .entry _Z16partition_kernelPKiPiiiiS1_S1_(
	.param .u64 .ptr .align 1 _Z16partition_kernelPKiPiiiiS1_S1__param_0,
	.param .u64 .ptr .align 1 _Z16partition_kernelPKiPiiiiS1_S1__param_1,
	.param .u32 _Z16partition_kernelPKiPiiiiS1_S1__param_2,
	.param .u32 _Z16partition_kernelPKiPiiiiS1_S1__param_3,
	.param .u32 _Z16partition_kernelPKiPiiiiS1_S1__param_4,
	.param .u64 .ptr .align 1 _Z16partition_kernelPKiPiiiiS1_S1__param_5,
	.param .u64 .ptr .align 1 _Z16partition_kernelPKiPiiiiS1_S1__param_6
)
{
	.reg .pred 	%p<4>;
	.reg .b32 	%r<15>;
	.reg .b64 	%rd<15>;

	ld.param.u64 	%rd2, [_Z16partition_kernelPKiPiiiiS1_S1__param_0];
	ld.param.u64 	%rd5, [_Z16partition_kernelPKiPiiiiS1_S1__param_1];
	ld.param.u32 	%r3, [_Z16partition_kernelPKiPiiiiS1_S1__param_2];
	ld.param.u32 	%r4, [_Z16partition_kernelPKiPiiiiS1_S1__param_3];
	ld.param.u32 	%r5, [_Z16partition_kernelPKiPiiiiS1_S1__param_4];
	ld.param.u64 	%rd3, [_Z16partition_kernelPKiPiiiiS1_S1__param_5];
	ld.param.u64 	%rd4, [_Z16partition_kernelPKiPiiiiS1_S1__param_6];
	cvta.to.global.u64 	%rd1, %rd5;
	mov.u32 	%r6, %ctaid.x;
	mov.u32 	%r7, %ntid.x;
	mov.u32 	%r8, %tid.x;
	mad.lo.s32 	%r1, %r6, %r7, %r8;
	sub.s32 	%r9, %r4, %r3;
	setp.gt.s32 	%p1, %r1, %r9;
	@%p1 bra 	$L__BB1_5;
	cvta.to.global.u64 	%rd6, %rd2;
	add.s32 	%r10, %r3, %r1;
	mul.wide.s32 	%rd7, %r10, 4;
	add.s64 	%rd8, %rd6, %rd7;
	ld.global.u32 	%r2, [%rd8];
	setp.ge.s32 	%p2, %r2, %r5;
	@%p2 bra 	$L__BB1_3;
	cvta.to.global.u64 	%rd12, %rd3;
	atom.global.add.u32 	%r13, [%rd12], 1;
	add.s32 	%r14, %r13, %r3;
	mul.wide.s32 	%rd13, %r14, 4;
	add.s64 	%rd14, %rd1, %rd13;
	st.global.u32 	[%rd14], %r2;
	bra.uni 	$L__BB1_5;
$L__BB1_3:
	setp.le.s32 	%p3, %r2, %r5;
	@%p3 bra 	$L__BB1_5;
	cvta.to.global.u64 	%rd9, %rd4;
	atom.global.add.u32 	%r11, [%rd9], 1;
	sub.s32 	%r12, %r4, %r11;
	mul.wide.s32 	%rd10, %r12, 4;
	add.s64 	%rd11, %rd1, %rd10;
	st.global.u32 	[%rd11], %r2;
$L__BB1_5:
	ret;

}


// ===== COMPILED SASS (sm_100) =====

	.target	sm_100

	.elftype	@"ET_EXEC"


//--------------------- .note.nv.tkinfo           --------------------------
	.section	.note.nv.tkinfo,"",@"SHT_NOTE"
	.sectionflags	@"SHF_NOTE_NV_TKINFO"
	.tkinfo
        /*0018*/ 	.word	0x00000002
        /*0030*/ 	.string	""
        /*0030*/ 	.string	"ptxas"
        /*0030*/ 	.string	"Cuda compilation tools, release 13.0, V13.0.88"
        /*0030*/ 	.string	"Build cuda_13.0.r13.0/compiler.36424714_0"
        /*0030*/ 	.string	"-arch sm_100 -m 64 "



//--------------------- .note.nv.cuinfo           --------------------------
	.section	.note.nv.cuinfo,"",@"SHT_NOTE"
	.sectionflags	@"SHF_NOTE_NV_CUINFO"
        /*0018*/ 	.short	0x0002
        /*001a*/ 	.short	0x0064
        /*001c*/ 	.short	0x0082
	.zero		2


//--------------------- .nv.info                  --------------------------
	.section	.nv.info,"",@"SHT_CUDA_INFO"
	.align	4


	//----- nvinfo : EIATTR_REGCOUNT
	.align		4
        /*0000*/ 	.byte	0x04, 0x2f
        /*0002*/ 	.short	(.L_1 - .L_0)
	.align		4
.L_0:
        /*0004*/ 	.word	index@(_Z18bitonic_block_sortPiii)
        /*0008*/ 	.word	0x0000000c


	//----- nvinfo : EIATTR_FRAME_SIZE
	.align		4
.L_1:
        /*000c*/ 	.byte	0x04, 0x11
        /*000e*/ 	.short	(.L_3 - .L_2)
	.align		4
.L_2:
        /*0010*/ 	.word	index@(_Z18bitonic_block_sortPiii)
        /*0014*/ 	.word	0x00000000


	//----- nvinfo : EIATTR_REGCOUNT
	.align		4
.L_3:
        /*0018*/ 	.byte	0x04, 0x2f
        /*001a*/ 	.short	(.L_5 - .L_4)
	.align		4
.L_4:
        /*001c*/ 	.word	index@(_Z16partition_kernelPKiPiiiiS1_S1_)
        /*0020*/ 	.word	0x0000000c


	//----- nvinfo : EIATTR_FRAME_SIZE
	.align		4
.L_5:
        /*0024*/ 	.byte	0x04, 0x11
        /*0026*/ 	.short	(.L_7 - .L_6)
	.align		4
.L_6:
        /*0028*/ 	.word	index@(_Z16partition_kernelPKiPiiiiS1_S1_)
        /*002c*/ 	.word	0x00000000


	//----- nvinfo : EIATTR_MIN_STACK_SIZE
	.align		4
.L_7:
        /*0030*/ 	.byte	0x04, 0x12
        /*0032*/ 	.short	(.L_9 - .L_8)
	.align		4
.L_8:
        /*0034*/ 	.word	index@(_Z16partition_kernelPKiPiiiiS1_S1_)
        /*0038*/ 	.word	0x00000000


	//----- nvinfo : EIATTR_MIN_STACK_SIZE
	.align		4
.L_9:
        /*003c*/ 	.byte	0x04, 0x12
        /*003e*/ 	.short	(.L_11 - .L_10)
	.align		4
.L_10:
        /*0040*/ 	.word	index@(_Z18bitonic_block_sortPiii)
        /*0044*/ 	.word	0x00000000
.L_11:


//--------------------- .nv.compat                --------------------------
	.section	.nv.compat,"",@"SHT_CUDA_COMPAT_INFO"
	.align	4
        /*0000*/ 	.byte	0x02, 0x09, 0x00, 0x00, 0x02, 0x02, 0x01, 0x00, 0x02, 0x05, 0x05, 0x00, 0x03, 0x07, 0x01, 0x01
        /*0010*/ 	.byte	0x02, 0x03, 0x00, 0x00, 0x02, 0x06, 0x01, 0x00, 0x04, 0x0b, 0x08, 0x00, 0x09, 0x00, 0x00, 0x00
        /*0020*/ 	.byte	0x00, 0x00, 0x00, 0x00


//--------------------- .nv.info._Z16partition_kernelPKiPiiiiS1_S1_ --------------------------
	.section	.nv.info._Z16partition_kernelPKiPiiiiS1_S1_,"",@"SHT_CUDA_INFO"
	.sectionflags	@""
	.align	4


	//----- nvinfo : EIATTR_CUDA_API_VERSION
	.align		4
        /*0000*/ 	.byte	0x04, 0x37
        /*0002*/ 	.short	(.L_13 - .L_12)
.L_12:
        /*0004*/ 	.word	0x00000082


	//----- nvinfo : EIATTR_KPARAM_INFO
	.align		4
.L_13:
        /*0008*/ 	.byte	0x04, 0x17
        /*000a*/ 	.short	(.L_15 - .L_14)
.L_14:
        /*000c*/ 	.word	0x00000000
        /*0010*/ 	.short	0x0006
        /*0012*/ 	.short	0x0028
        /*0014*/ 	.byte	0x00, 0xf5, 0x21, 0x00


	//----- nvinfo : EIATTR_KPARAM_INFO
	.align		4
.L_15:
        /*0018*/ 	.byte	0x04, 0x17
        /*001a*/ 	.short	(.L_17 - .L_16)
.L_16:
        /*001c*/ 	.word	0x00000000
        /*0020*/ 	.short	0x0005
        /*0022*/ 	.short	0x0020
        /*0024*/ 	.byte	0x00, 0xf5, 0x21, 0x00


	//----- nvinfo : EIATTR_KPARAM_INFO
	.align		4
.L_17:
        /*0028*/ 	.byte	0x04, 0x17
        /*002a*/ 	.short	(.L_19 - .L_18)
.L_18:
        /*002c*/ 	.word	0x00000000
        /*0030*/ 	.short	0x0004
        /*0032*/ 	.short	0x0018
        /*0034*/ 	.byte	0x00, 0xf0, 0x11, 0x00


	//----- nvinfo : EIATTR_KPARAM_INFO
	.align		4
.L_19:
        /*0038*/ 	.byte	0x04, 0x17
        /*003a*/ 	.short	(.L_21 - .L_20)
.L_20:
        /*003c*/ 	.word	0x00000000
        /*0040*/ 	.short	0x0003
        /*0042*/ 	.short	0x0014
        /*0044*/ 	.byte	0x00, 0xf0, 0x11, 0x00


	//----- nvinfo : EIATTR_KPARAM_INFO
	.align		4
.L_21:
        /*0048*/ 	.byte	0x04, 0x17
        /*004a*/ 	.short	(.L_23 - .L_22)
.L_22:
        /*004c*/ 	.word	0x00000000
        /*0050*/ 	.short	0x0002
        /*0052*/ 	.short	0x0010
        /*0054*/ 	.byte	0x00, 0xf0, 0x11, 0x00


	//----- nvinfo : EIATTR_KPARAM_INFO
	.align		4
.L_23:
        /*0058*/ 	.byte	0x04, 0x17
        /*005a*/ 	.short	(.L_25 - .L_24)
.L_24:
        /*005c*/ 	.word	0x00000000
        /*0060*/ 	.short	0x0001
        /*0062*/ 	.short	0x0008
        /*0064*/ 	.byte	0x00, 0xf5, 0x21, 0x00


	//----- nvinfo : EIATTR_KPARAM_INFO
	.align		4
.L_25:
        /*0068*/ 	.byte	0x04, 0x17
        /*006a*/ 	.short	(.L_27 - .L_26)
.L_26:
        /*006c*/ 	.word	0x00000000
        /*0070*/ 	.short	0x0000
        /*0072*/ 	.short	0x0000
        /*0074*/ 	.byte	0x00, 0xf5, 0x21, 0x00


	//----- nvinfo : EIATTR_SPARSE_MMA_MASK
	.align		4
.L_27:
        /*0078*/ 	.byte	0x03, 0x50
        /*007a*/ 	.short	0x0000


	//----- nvinfo : EIATTR_MAXREG_COUNT
	.align		4
        /*007c*/ 	.byte	0x03, 0x1b
        /*007e*/ 	.short	0x00ff


	//----- nvinfo : EIATTR_MERCURY_ISA_VERSION
	.align		4
        /*0080*/ 	.byte	0x03, 0x5f
        /*0082*/ 	.short	0x0101


	//----- nvinfo : EIATTR_INT_WARP_WIDE_INSTR_OFFSETS
	.align		4
        /*0084*/ 	.byte	0x04, 0x31
        /*0086*/ 	.short	(.L_29 - .L_28)


	//   ....[0]....
.L_28:
        /*0088*/ 	.word	0x00000120


	//   ....[1]....
        /*008c*/ 	.word	0x000001c0


	//   ....[2]....
        /*0090*/ 	.word	0x00000240


	//   ....[3]....
        /*0094*/ 	.word	0x000002e0


	//----- nvinfo : EIATTR_VRC_CTA_INIT_COUNT
	.align		4
.L_29:
        /*0098*/ 	.byte	0x02, 0x4a
	.zero		1
	.zero		1


	//----- nvinfo : EIATTR_EXIT_INSTR_OFFSETS
	.align		4
        /*009c*/ 	.byte	0x04, 0x1c
        /*009e*/ 	.short	(.L_31 - .L_30)


	//   ....[0]....
.L_30:
        /*00a0*/ 	.word	0x00000080


	//   ....[1]....
        /*00a4*/ 	.word	0x00000200


	//   ....[2]....
        /*00a8*/ 	.word	0x00000220


	//   ....[3]....
        /*00ac*/ 	.word	0x00000320


	//----- nvinfo : EIATTR_CRS_STACK_SIZE
	.align		4
.L_31:
        /*00b0*/ 	.byte	0x04, 0x1e
        /*00b2*/ 	.short	(.L_33 - .L_32)
.L_32:
        /*00b4*/ 	.word	0x00000000


	//----- nvinfo : EIATTR_CBANK_PARAM_SIZE
	.align		4
.L_33:
        /*00b8*/ 	.byte	0x03, 0x19
        /*00ba*/ 	.short	0x0030


	//----- nvinfo : EIATTR_PARAM_CBANK
	.align		4
        /*00bc*/ 	.byte	0x04, 0x0a
        /*00be*/ 	.short	(.L_35 - .L_34)
	.align		4
.L_34:
        /*00c0*/ 	.word	index@(.nv.constant0._Z16partition_kernelPKiPiiiiS1_S1_)
        /*00c4*/ 	.short	0x0380
        /*00c6*/ 	.short	0x0030


	//----- nvinfo : EIATTR_SW_WAR
	.align		4
.L_35:
        /*00c8*/ 	.byte	0x04, 0x36
        /*00ca*/ 	.short	(.L_37 - .L_36)
.L_36:
        /*00cc*/ 	.word	0x00000008
.L_37:


//--------------------- .nv.info._Z18bitonic_block_sortPiii --------------------------
	.section	.nv.info._Z18bitonic_block_sortPiii,"",@"SHT_CUDA_INFO"
	.sectionflags	@""
	.align	4


	//----- nvinfo : EIATTR_CUDA_API_VERSION
	.align		4
        /*0000*/ 	.byte	0x04, 0x37
        /*0002*/ 	.short	(.L_39 - .L_38)
.L_38:
        /*0004*/ 	.word	0x00000082


	//----- nvinfo : EIATTR_KPARAM_INFO
	.align		4
.L_39:
        /*0008*/ 	.byte	0x04, 0x17
        /*000a*/ 	.short	(.L_41 - .L_40)
.L_40:
        /*000c*/ 	.word	0x00000000
        /*0010*/ 	.short	0x0002
        /*0012*/ 	.short	0x000c
        /*0014*/ 	.byte	0x00, 0xf0, 0x11, 0x00


	//----- nvinfo : EIATTR_KPARAM_INFO
	.align		4
.L_41:
        /*0018*/ 	.byte	0x04, 0x17
        /*001a*/ 	.short	(.L_43 - .L_42)
.L_42:
        /*001c*/ 	.word	0x00000000
        /*0020*/ 	.short	0x0001
        /*0022*/ 	.short	0x0008
        /*0024*/ 	.byte	0x00, 0xf0, 0x11, 0x00


	//----- nvinfo : EIATTR_KPARAM_INFO
	.align		4
.L_43:
        /*0028*/ 	.byte	0x04, 0x17
        /*002a*/ 	.short	(.L_45 - .L_44)
.L_44:
        /*002c*/ 	.word	0x00000000
        /*0030*/ 	.short	0x0000
        /*0032*/ 	.short	0x0000
        /*0034*/ 	.byte	0x00, 0xf5, 0x21, 0x00


	//----- nvinfo : EIATTR_SPARSE_MMA_MASK
	.align		4
.L_45:
        /*0038*/ 	.byte	0x03, 0x50
        /*003a*/ 	.short	0x0000


	//----- nvinfo : EIATTR_MAXREG_COUNT
	.align		4
        /*003c*/ 	.byte	0x03, 0x1b
        /*003e*/ 	.short	0x00ff


	//----- nvinfo : EIATTR_NUM_BARRIERS
	.align		4
        /*0040*/ 	.byte	0x02, 0x4c
        /*0042*/ 	.byte	0x01
	.zero		1


	//----- nvinfo : EIATTR_MERCURY_ISA_VERSION
	.align		4
        /*0044*/ 	.byte	0x03, 0x5f
        /*0046*/ 	.short	0x0101


	//----- nvinfo : EIATTR_VRC_CTA_INIT_COUNT
	.align		4
        /*0048*/ 	.byte	0x02, 0x4a
	.zero		1
	.zero		1


	//----- nvinfo : EIATTR_EXIT_INSTR_OFFSETS
	.align		4
        /*004c*/ 	.byte	0x04, 0x1c
        /*004e*/ 	.short	(.L_47 - .L_46)


	//   ....[0]....
.L_46:
        /*0050*/ 	.word	0x00000330


	//   ....[1]....
        /*0054*/ 	.word	0x00000360


	//----- nvinfo : EIATTR_CRS_STACK_SIZE
	.align		4
.L_47:
        /*0058*/ 	.byte	0x04, 0x1e
        /*005a*/ 	.short	(.L_49 - .L_48)
.L_48:
        /*005c*/ 	.word	0x00000000


	//----- nvinfo : EIATTR_CBANK_PARAM_SIZE
	.align		4
.L_49:
        /*0060*/ 	.byte	0x03, 0x19
        /*0062*/ 	.short	0x0010


	//----- nvinfo : EIATTR_PARAM_CBANK
	.align		4
        /*0064*/ 	.byte	0x04, 0x0a
        /*0066*/ 	.short	(.L_51 - .L_50)
	.align		4
.L_50:
        /*0068*/ 	.word	index@(.nv.constant0._Z18bitonic_block_sortPiii)
        /*006c*/ 	.short	0x0380
        /*006e*/ 	.short	0x0010


	//----- nvinfo : EIATTR_SW_WAR
	.align		4
.L_51:
        /*0070*/ 	.byte	0x04, 0x36
        /*0072*/ 	.short	(.L_53 - .L_52)
.L_52:
        /*0074*/ 	.word	0x00000008
.L_53:


//--------------------- .nv.callgraph             --------------------------
	.section	.nv.callgraph,"",@"SHT_CUDA_CALLGRAPH"
	.align	4
	.sectionentsize	8
	.align		4
        /*0000*/ 	.word	0x00000000
	.align		4
        /*0004*/ 	.word	0xffffffff
	.align		4
        /*0008*/ 	.word	0x00000000
	.align		4
        /*000c*/ 	.word	0xfffffffe
	.align		4
        /*0010*/ 	.word	0x00000000
	.align		4
        /*0014*/ 	.word	0xfffffffd
	.align		4
        /*0018*/ 	.word	0x00000000
	.align		4
        /*001c*/ 	.word	0xfffffffc


//--------------------- .text._Z16partition_kernelPKiPiiiiS1_S1_ --------------------------
	.section	.text._Z16partition_kernelPKiPiiiiS1_S1_,"ax",@progbits
	.align	128
        .global         _Z16partition_kernelPKiPiiiiS1_S1_
        .type           _Z16partition_kernelPKiPiiiiS1_S1_,@function
        .size           _Z16partition_kernelPKiPiiiiS1_S1_,(.L_x_9 - _Z16partition_kernelPKiPiiiiS1_S1_)
        .other          _Z16partition_kernelPKiPiiiiS1_S1_,@"STO_CUDA_ENTRY STV_DEFAULT"
_Z16partition_kernelPKiPiiiiS1_S1_:
.text._Z16partition_kernelPKiPiiiiS1_S1_:
[----:B------:R-:W-:Y:S01]  /*0000*/  LDC R1, c[0x0][0x37c] ;  /* 0x0000df00ff017b82 */ /* 0x000fe20000000800 */
[----:B------:R-:W0:Y:S07]  /*0010*/  S2R R3, SR_TID.X ;  /* 0x0000000000037919 */ /* 0x000e2e0000002100 */
[----:B------:R-:W0:Y:S01]  /*0020*/  S2UR UR5, SR_CTAID.X ;  /* 0x00000000000579c3 */ /* 0x000e220000002500 */
[----:B------:R-:W1:Y:S07]  /*0030*/  LDCU.64 UR8, c[0x0][0x390] ;  /* 0x00007200ff0877ac */ /* 0x000e6e0008000a00 */
[----:B------:R-:W0:Y:S01]  /*0040*/  LDC R0, c[0x0][0x360] ;  /* 0x0000d800ff007b82 */ /* 0x000e220000000800 */
[----:B-1----:R-:W-:Y:S01]  /*0050*/  UIADD3 UR4, UPT, UPT, UR9, -UR8, URZ ;  /* 0x8000000809047290 */ /* 0x002fe2000fffe0ff */
[----:B0-----:R-:W-:-:S05]  /*0060*/  IMAD R0, R0, UR5, R3 ;  /* 0x0000000500007c24 */ /* 0x001fca000f8e0203 */
[----:B------:R-:W-:-:S13]  /*0070*/  ISETP.GT.AND P0, PT, R0, UR4, PT ;  /* 0x0000000400007c0c */ /* 0x000fda000bf04270 */
[----:B------:R-:W-:Y:S05]  /*0080*/  @P0 EXIT ;  /* 0x000000000000094d */ /* 0x000fea0003800000 */
[----:B------:R-:W0:Y:S01]  /*0090*/  LDC.64 R2, c[0x0][0x380] ;  /* 0x0000e000ff027b82 */ /* 0x000e220000000a00 */
[----:B------:R-:W1:Y:S01]  /*00a0*/  LDCU.64 UR4, c[0x0][0x358] ;  /* 0x00006b00ff0477ac */ /* 0x000e620008000a00 */
[----:B------:R-:W-:Y:S01]  /*00b0*/  VIADD R5, R0, UR8 ;  /* 0x0000000800057c36 */ /* 0x000fe20008000000 */
[----:B------:R-:W2:Y:S03]  /*00c0*/  LDCU UR7, c[0x0][0x398] ;  /* 0x00007300ff0777ac */ /* 0x000ea60008000800 */
[----:B0-----:R-:W-:-:S05]  /*00d0*/  IMAD.WIDE R2, R5, 0x4, R2 ;  /* 0x0000000405027825 */ /* 0x001fca00078e0202 */
[----:B-1----:R-:W2:Y:S02]  /*00e0*/  LDG.E R0, desc[UR4][R2.64] ;  /* 0x0000000402007981 */ /* 0x002ea4000c1e1900 */
[----:B--2---:R-:W-:-:S13]  /*00f0*/  ISETP.GE.AND P0, PT, R0, UR7, PT ;  /* 0x0000000700007c0c */ /* 0x004fda000bf06270 */
[----:B------:R-:W-:Y:S05]  /*0100*/  @P0 BRA `(.L_x_0) ;  /* 0x0000000000400947 */ /* 0x000fea0003800000 */
[----:B------:R-:W0:Y:S01]  /*0110*/  S2R R5, SR_LANEID ;  /* 0x0000000000057919 */ /* 0x000e220000000000 */
[----:B------:R-:W-:Y:S01]  /*0120*/  VOTEU.ANY UR6, UPT, PT ;  /* 0x0000000000067886 */ /* 0x000fe200038e0100 */
[----:B------:R-:W1:Y:S01]  /*0130*/  LDC.64 R2, c[0x0][0x3a0] ;  /* 0x0000e800ff027b82 */ /* 0x000e620000000a00 */
[----:B------:R-:W0:Y:S08]  /*0140*/  FLO.U32 R6, UR6 ;  /* 0x0000000600067d00 */ /* 0x000e3000080e0000 */
[----:B------:R-:W1:Y:S01]  /*0150*/  POPC R9, UR6 ;  /* 0x0000000600097d09 */ /* 0x000e620008000000 */
[----:B0-----:R-:W-:Y:S01]  /*0160*/  ISETP.EQ.U32.AND P0, PT, R6, R5, PT ;  /* 0x000000050600720c */ /* 0x001fe20003f02070 */
[----:B------:R-:W0:Y:S01]  /*0170*/  S2R R8, SR_LTMASK ;  /* 0x0000000000087919 */ /* 0x000e220000003900 */
[----:B------:R-:W2:Y:S11]  /*0180*/  LDC.64 R4, c[0x0][0x388] ;  /* 0x0000e200ff047b82 */ /* 0x000eb60000000a00 */
[----:B-1----:R-:W3:Y:S01]  /*0190*/  @P0 ATOMG.E.ADD.STRONG.GPU PT, R3, desc[UR4][R2.64], R9 ;  /* 0x80000009020309a8 */ /* 0x002ee200081ef104 */
[----:B0-----:R-:W-:-:S06]  /*01a0*/  LOP3.LUT R8, R8, UR6, RZ, 0xc0, !PT ;  /* 0x0000000608087c12 */ /* 0x001fcc000f8ec0ff */
[----:B------:R-:W0:Y:S01]  /*01b0*/  POPC R8, R8 ;  /* 0x0000000800087309 */ /* 0x000e220000000000 */
[----:B---3--:R-:W0:Y:S02]  /*01c0*/  SHFL.IDX PT, R7, R3, R6, 0x1f ;  /* 0x00001f0603077589 */ /* 0x008e2400000e0000 */
[----:B0-----:R-:W-:-:S05]  /*01d0*/  IADD3 R7, PT, PT, R7, UR8, R8 ;  /* 0x0000000807077c10 */ /* 0x001fca000fffe008 */
[----:B--2---:R-:W-:-:S05]  /*01e0*/  IMAD.WIDE R4, R7, 0x4, R4 ;  /* 0x0000000407047825 */ /* 0x004fca00078e0204 */
[----:B------:R-:W-:Y:S01]  /*01f0*/  STG.E desc[UR4][R4.64], R0 ;  /* 0x0000000004007986 */ /* 0x000fe2000c101904 */
[----:B------:R-:W-:Y:S05]  /*0200*/  EXIT ;  /* 0x000000000000794d */ /* 0x000fea0003800000 */
.L_x_0:
[----:B------:R-:W-:-:S13]  /*0210*/  ISETP.GT.AND P0, PT, R0, UR7, PT ;  /* 0x0000000700007c0c */ /* 0x000fda000bf04270 */
[----:B------:R-:W-:Y:S05]  /*0220*/  @!P0 EXIT ;  /* 0x000000000000894d */ /* 0x000fea0003800000 */
        /* <DEDUP_REMOVED lines=12> */
[----:B0-----:R-:W-:-:S05]  /*02f0*/  IADD3 R7, PT, PT, -R7, UR9, -R8 ;  /* 0x0000000907077c10 */ /* 0x001fca000fffe908 */
[----:B--2---:R-:W-:-:S05]  /*0300*/  IMAD.WIDE R4, R7, 0x4, R4 ;  /* 0x0000000407047825 */ /* 0x004fca00078e0204 */
[----:B------:R-:W-:Y:S01]  /*0310*/  STG.E desc[UR4][R4.64], R0 ;  /* 0x0000000004007986 */ /* 0x000fe2000c101904 */
[----:B------:R-:W-:Y:S05]  /*0320*/  EXIT ;  /* 0x000000000000794d */ /* 0x000fea0003800000 */
.L_x_1:
[----:B------:R-:W-:-:S00]  /*0330*/  BRA `(.L_x_1) ;  /* 0xfffffffc00fc7947 */ /* 0x000fc0000383ffff */
[----:B------:R-:W-:-:S00]  /*0340*/  NOP ;  /* 0x0000000000007918 */ /* 0x000fc00000000000 */
        /* <DEDUP_REMOVED lines=11> */
.L_x_9:


//--------------------- .text._Z18bitonic_block_sortPiii --------------------------
	.section	.text._Z18bitonic_block_sortPiii,"ax",@progbits
	.align	128
        .global         _Z18bitonic_block_sortPiii
        .type           _Z18bitonic_block_sortPiii,@function
        .size           _Z18bitonic_block_sortPiii,(.L_x_10 - _Z18bitonic_block_sortPiii)
        .other          _Z18bitonic_block_sortPiii,@"STO_CUDA_ENTRY STV_DEFAULT"
_Z18bitonic_block_sortPiii:
.text._Z18bitonic_block_sortPiii:
[----:B------:R-:W-:Y:S01]  /*0000*/  LDC R1, c[0x0][0x37c] ;  /* 0x0000df00ff017b82 */ /* 0x000fe20000000800 */
[----:B------:R-:W0:Y:S01]  /*0010*/  S2R R6, SR_TID.X ;  /* 0x0000000000067919 */ /* 0x000e220000002100 */
[----:B------:R-:W0:Y:S06]  /*0020*/  LDCU.64 UR10, c[0x0][0x388] ;  /* 0x00007100ff0a77ac */ /* 0x000e2c0008000a00 */
[----:B------:R-:W1:Y:S01]  /*0030*/  LDC.64 R2, c[0x0][0x380] ;  /* 0x0000e000ff027b82 */ /* 0x000e620000000a00 */
[----:B------:R-:W2:Y:S01]  /*0040*/  LDCU.64 UR8, c[0x0][0x358] ;  /* 0x00006b00ff0877ac */ /* 0x000ea20008000a00 */
[C---:B0-----:R-:W-:Y:S01]  /*0050*/  ISETP.GE.AND P0, PT, R6.reuse, UR11, PT ;  /* 0x0000000b06007c0c */ /* 0x041fe2000bf06270 */
[----:B------:R-:W-:-:S04]  /*0060*/  VIADD R5, R6, UR10 ;  /* 0x0000000a06057c36 */ /* 0x000fc80008000000 */
[----:B-1----:R-:W-:-:S08]  /*0070*/  IMAD.WIDE R2, R5, 0x4, R2 ;  /* 0x0000000405027825 */ /* 0x002fd000078e0202 */
[----:B--2---:R-:W2:Y:S01]  /*0080*/  @!P0 LDG.E R5, desc[UR8][R2.64] ;  /* 0x0000000802058981 */ /* 0x004ea2000c1e1900 */
[----:B------:R-:W0:Y:S01]  /*0090*/  S2UR UR5, SR_CgaCtaId ;  /* 0x00000000000579c3 */ /* 0x000e220000008800 */
[----:B------:R-:W-:Y:S01]  /*00a0*/  UMOV UR4, 0x400 ;  /* 0x0000040000047882 */ /* 0x000fe20000000000 */
[----:B------:R-:W-:Y:S02]  /*00b0*/  UISETP.GE.AND UP0, UPT, UR11, 0x2, UPT ;  /* 0x000000020b00788c */ /* 0x000fe4000bf06270 */
[----:B0-----:R-:W-:-:S06]  /*00c0*/  ULEA UR4, UR5, UR4, 0x18 ;  /* 0x0000000405047291 */ /* 0x001fcc000f8ec0ff */
[----:B------:R-:W-:-:S05]  /*00d0*/  LEA R0, R6, UR4, 0x2 ;  /* 0x0000000406007c11 */ /* 0x000fca000f8e10ff */
[----:B--2---:R0:W-:Y:S01]  /*00e0*/  @!P0 STS [R0], R5 ;  /* 0x0000000500008388 */ /* 0x0041e20000000800 */
[----:B------:R-:W-:Y:S06]  /*00f0*/  BAR.SYNC.DEFER_BLOCKING 0x0 ;  /* 0x0000000000007b1d */ /* 0x000fec0000010000 */
[----:B------:R-:W-:Y:S05]  /*0100*/  BRA.U !UP0, `(.L_x_2) ;  /* 0x0000000108847547 */ /* 0x000fea000b800000 */
[----:B------:R-:W-:-:S05]  /*0110*/  UMOV UR7, 0x2 ;  /* 0x0000000200077882 */ /* 0x000fca0000000000 */
.L_x_7:
[----:B------:R-:W-:-:S04]  /*0120*/  USHF.R.S32.HI UR5, URZ, 0x1, UR7 ;  /* 0x00000001ff057899 */ /* 0x000fc80008011407 */
[----:B------:R-:W-:-:S09]  /*0130*/  UISETP.GE.AND UP0, UPT, UR5, 0x1, UPT ;  /* 0x000000010500788c */ /* 0x000fd2000bf06270 */
[----:B0-----:R-:W-:Y:S05]  /*0140*/  BRA.U !UP0, `(.L_x_3) ;  /* 0x0000000108647547 */ /* 0x001fea000b800000 */
[----:B------:R-:W1:Y:S02]  /*0150*/  LDCU UR10, c[0x0][0x38c] ;  /* 0x00007180ff0a77ac */ /* 0x000e640008000800 */
.L_x_6:
[----:B0-----:R-:W-:Y:S01]  /*0160*/  LOP3.LUT R5, R6, UR5, RZ, 0x3c, !PT ;  /* 0x0000000506057c12 */ /* 0x001fe2000f8e3cff */
[----:B------:R-:W-:Y:S03]  /*0170*/  BSSY.RECONVERGENT B0, `(.L_x_4) ;  /* 0x0000011000007945 */ /* 0x000fe60003800200 */
[CC--:B------:R-:W-:Y:S02]  /*0180*/  ISETP.GT.AND P0, PT, R5.reuse, R6.reuse, PT ;  /* 0x000000060500720c */ /* 0x0c0fe40003f04270 */
[----:B------:R-:W-:-:S04]  /*0190*/  VIMNMX R4, PT, PT, R5, R6, !PT ;  /* 0x0000000605047248 */ /* 0x000fc80007fe0100 */
[----:B-1----:R-:W-:-:S13]  /*01a0*/  ISETP.GE.OR P0, PT, R4, UR10, !P0 ;  /* 0x0000000a04007c0c */ /* 0x002fda000c706670 */
[----:B------:R-:W-:Y:S05]  /*01b0*/  @P0 BRA `(.L_x_5) ;  /* 0x0000000000300947 */ /* 0x000fea0003800000 */
[----:B------:R-:W-:Y:S01]  /*01c0*/  LEA R7, R5, UR4, 0x2 ;  /* 0x0000000405077c11 */ /* 0x000fe2000f8e10ff */
[----:B------:R-:W-:Y:S01]  /*01d0*/  LDS R4, [R0] ;  /* 0x0000000000047984 */ /* 0x000fe20000000800 */
[----:B------:R-:W-:-:S03]  /*01e0*/  LOP3.LUT P1, RZ, R6, UR7, RZ, 0xc0, !PT ;  /* 0x0000000706ff7c12 */ /* 0x000fc6000f82c0ff */
[----:B------:R-:W0:Y:S02]  /*01f0*/  LDS R9, [R7] ;  /* 0x0000000007097984 */ /* 0x000e240000000800 */
[CC--:B0-----:R-:W-:Y:S02]  /*0200*/  ISETP.GE.AND P0, PT, R4.reuse, R9.reuse, PT ;  /* 0x000000090400720c */ /* 0x0c1fe40003f06270 */
[----:B------:R-:W-:Y:S02]  /*0210*/  ISETP.GT.AND P2, PT, R4, R9, PT ;  /* 0x000000090400720c */ /* 0x000fe40003f44270 */
[----:B------:R-:W-:-:S04]  /*0220*/  SEL R5, RZ, 0xffffffff, !P0 ;  /* 0xffffffffff057807 */ /* 0x000fc80004000000 */
[----:B------:R-:W-:-:S04]  /*0230*/  @!P1 SEL R5, RZ, 0xffffffff, P2 ;  /* 0xffffffffff059807 */ /* 0x000fc80001000000 */
[----:B------:R-:W-:-:S04]  /*0240*/  LOP3.LUT R5, R5, 0x1, RZ, 0xc0, !PT ;  /* 0x0000000105057812 */ /* 0x000fc800078ec0ff */
[----:B------:R-:W-:-:S13]  /*0250*/  ISETP.NE.U32.AND P0, PT, R5, 0x1, PT ;  /* 0x000000010500780c */ /* 0x000fda0003f05070 */
[----:B------:R0:W-:Y:S04]  /*0260*/  @P0 STS [R0], R9 ;  /* 0x0000000900000388 */ /* 0x0001e80000000800 */
[----:B------:R0:W-:Y:S02]  /*0270*/  @P0 STS [R7], R4 ;  /* 0x0000000407000388 */ /* 0x0001e40000000800 */
.L_x_5:
[----:B------:R-:W-:Y:S05]  /*0280*/  BSYNC.RECONVERGENT B0 ;  /* 0x0000000000007941 */ /* 0x000fea0003800200 */
.L_x_4:
[----:B------:R-:W-:Y:S01]  /*0290*/  BAR.SYNC.DEFER_BLOCKING 0x0 ;  /* 0x0000000000007b1d */ /* 0x000fe20000010000 */
[----:B------:R-:W-:Y:S02]  /*02a0*/  UISETP.GT.U32.AND UP0, UPT, UR5, 0x1, UPT ;  /* 0x000000010500788c */ /* 0x000fe4000bf04070 */
[----:B------:R-:W-:-:S07]  /*02b0*/  USHF.R.U32.HI UR6, URZ, 0x1, UR5 ;  /* 0x00000001ff067899 */ /* 0x000fce0008011605 */
[----:B------:R-:W-:Y:S01]  /*02c0*/  UMOV UR5, UR6 ;  /* 0x0000000600057c82 */ /* 0x000fe20008000000 */
[----:B------:R-:W-:Y:S05]  /*02d0*/  BRA.U UP0, `(.L_x_6) ;  /* 0xfffffffd00a07547 */ /* 0x000fea000b83ffff */
.L_x_3:
[----:B------:R-:W1:Y:S01]  /*02e0*/  LDCU UR11, c[0x0][0x38c] ;  /* 0x00007180ff0b77ac */ /* 0x000e620008000800 */
[----:B------:R-:W-:-:S04]  /*02f0*/  USHF.L.U32 UR7, UR7, 0x1, URZ ;  /* 0x0000000107077899 */ /* 0x000fc800080006ff */
[----:B-1----:R-:W-:-:S09]  /*0300*/  UISETP.GT.AND UP0, UPT, UR7, UR11, UPT ;  /* 0x0000000b0700728c */ /* 0x002fd2000bf04270 */
[----:B------:R-:W-:Y:S05]  /*0310*/  BRA.U !UP0, `(.L_x_7) ;  /* 0xfffffffd08807547 */ /* 0x000fea000b83ffff */
.L_x_2:
[----:B------:R-:W-:-:S13]  /*0320*/  ISETP.GE.AND P0, PT, R6, UR11, PT ;  /* 0x0000000b06007c0c */ /* 0x000fda000bf06270 */
[----:B------:R-:W-:Y:S05]  /*0330*/  @P0 EXIT ;  /* 0x000000000000094d */ /* 0x000fea0003800000 */
[----:B0-----:R-:W0:Y:S04]  /*0340*/  LDS R5, [R0] ;  /* 0x0000000000057984 */ /* 0x001e280000000800 */
[----:B0-----:R-:W-:Y:S01]  /*0350*/  STG.E desc[UR8][R2.64], R5 ;  /* 0x0000000502007986 */ /* 0x001fe2000c101908 */
[----:B------:R-:W-:Y:S05]  /*0360*/  EXIT ;  /* 0x000000000000794d */ /* 0x000fea0003800000 */
.L_x_8:
        /* <DEDUP_REMOVED lines=9> */
.L_x_10:


//--------------------- .nv.shared._Z16partition_kernelPKiPiiiiS1_S1_ --------------------------
	.section	.nv.shared._Z16partition_kernelPKiPiiiiS1_S1_,"aw",@nobits
	.sectionflags	@""
	.align	16
	.zero		1024


//--------------------- .nv.shared.reserved.0     --------------------------
	.section	.nv.shared.reserved.0,"aw",@nobits
	.weak		__nv_reservedSMEM_offset_0_alias
	.size		__nv_reservedSMEM_offset_0_alias, 0, 64
	.other		__nv_reservedSMEM_offset_0_alias,@"STO_CUDA_RESERVED_SHARED STV_DEFAULT"
__nv_reservedSMEM_offset_0_alias:
	.zero		0
	.zero		64


//--------------------- .nv.shared._Z18bitonic_block_sortPiii --------------------------
	.section	.nv.shared._Z18bitonic_block_sortPiii,"aw",@nobits
	.sectionflags	@""
	.align	16
	.zero		1024


//--------------------- .nv.constant0._Z16partition_kernelPKiPiiiiS1_S1_ --------------------------
	.section	.nv.constant0._Z16partition_kernelPKiPiiiiS1_S1_,"a",@progbits
	.sectionflags	@""
	.align	4
.nv.constant0._Z16partition_kernelPKiPiiiiS1_S1_:
	.zero		944


//--------------------- .nv.constant0._Z18bitonic_block_sortPiii --------------------------
	.section	.nv.constant0._Z18bitonic_block_sortPiii,"a",@progbits
	.sectionflags	@""
	.align	4
.nv.constant0._Z18bitonic_block_sortPiii:
	.zero		912


//--------------------- SYMBOLS --------------------------

	.type		.nv.reservedSmem.offset0,@object
	.size		.nv.reservedSmem.offset0,0x4
	.type		.nv.reservedSmem.cap,@object
	.size		.nv.reservedSmem.cap,0x4
